//
// Generated by NVIDIA NVVM Compiler
//
// Compiler Build ID: CL-36424714
// Cuda compilation tools, release 13.0, V13.0.88
// Based on NVVM 20.0.0
//

.version 9.0
.target sm_100
.address_size 64

	// .globl	_Z22RowWiseScanSingleBlockPKiPii
.extern .shared .align 16 .b8 temp[];

.visible .entry _Z22RowWiseScanSingleBlockPKiPii(
	.param .u64 .ptr .align 1 _Z22RowWiseScanSingleBlockPKiPii_param_0,
	.param .u64 .ptr .align 1 _Z22RowWiseScanSingleBlockPKiPii_param_1,
	.param .u32 _Z22RowWiseScanSingleBlockPKiPii_param_2
)
{
	.reg .pred 	%p<6>;
	.reg .b32 	%r<26>;
	.reg .b64 	%rd<11>;

	ld.param.u64 	%rd2, [_Z22RowWiseScanSingleBlockPKiPii_param_0];
	ld.param.u64 	%rd3, [_Z22RowWiseScanSingleBlockPKiPii_param_1];
	ld.param.u32 	%r9, [_Z22RowWiseScanSingleBlockPKiPii_param_2];
	cvta.to.global.u64 	%rd1, %rd3;
	mov.u32 	%r1, %tid.x;
	setp.ge.s32 	%p1, %r1, %r9;
	@%p1 bra 	$L__BB0_9;
	mov.u32 	%r10, %ctaid.x;
	cvta.to.global.u64 	%rd4, %rd2;
	mul.lo.s32 	%r2, %r9, %r10;
	add.s32 	%r3, %r2, %r1;
	mul.wide.u32 	%rd5, %r3, 4;
	add.s64 	%rd6, %rd4, %rd5;
	ld.global.nc.u32 	%r11, [%rd6];
	shl.b32 	%r12, %r1, 2;
	mov.u32 	%r13, temp;
	add.s32 	%r4, %r13, %r12;
	st.shared.u32 	[%r4], %r11;
	bar.sync 	0;
	setp.lt.u32 	%p2, %r9, 2;
	@%p2 bra 	$L__BB0_6;
	mov.b32 	%r24, 1;
$L__BB0_3:
	setp.lt.u32 	%p3, %r1, %r24;
	mov.b32 	%r25, 0;
	@%p3 bra 	$L__BB0_5;
	sub.s32 	%r16, %r1, %r24;
	shl.b32 	%r17, %r16, 2;
	add.s32 	%r19, %r13, %r17;
	ld.shared.u32 	%r25, [%r19];
$L__BB0_5:
	bar.sync 	0;
	ld.shared.u32 	%r20, [%r4];
	add.s32 	%r21, %r20, %r25;
	st.shared.u32 	[%r4], %r21;
	bar.sync 	0;
	shl.b32 	%r24, %r24, 1;
	setp.lt.s32 	%p4, %r24, %r9;
	@%p4 bra 	$L__BB0_3;
$L__BB0_6:
	setp.ne.s32 	%p5, %r1, 0;
	@%p5 bra 	$L__BB0_8;
	mul.wide.u32 	%rd9, %r2, 4;
	add.s64 	%rd10, %rd1, %rd9;
	mov.b32 	%r23, 0;
	st.global.u32 	[%rd10], %r23;
	bra.uni 	$L__BB0_9;
$L__BB0_8:
	ld.shared.u32 	%r22, [%r4+-4];
	add.s64 	%rd8, %rd1, %rd5;
	st.global.u32 	[%rd8], %r22;
$L__BB0_9:
	ret;

}


// ===== COMPILED SASS (sm_100) =====

	.target	sm_100

	.elftype	@"ET_EXEC"


//--------------------- .note.nv.tkinfo           --------------------------
	.section	.note.nv.tkinfo,"",@"SHT_NOTE"
	.sectionflags	@"SHF_NOTE_NV_TKINFO"
	.tkinfo
        /*0018*/ 	.word	0x00000002
        /*0030*/ 	.string	""
        /*0030*/ 	.string	"ptxas"
        /*0030*/ 	.string	"Cuda compilation tools, release 13.0, V13.0.88"
        /*0030*/ 	.string	"Build cuda_13.0.r13.0/compiler.36424714_0"
        /*0030*/ 	.string	"-arch sm_100 -m 64 "



//--------------------- .note.nv.cuinfo           --------------------------
	.section	.note.nv.cuinfo,"",@"SHT_NOTE"
	.sectionflags	@"SHF_NOTE_NV_CUINFO"
        /*0018*/ 	.short	0x0002
        /*001a*/ 	.short	0x0064
        /*001c*/ 	.short	0x0082
	.zero		2


//--------------------- .nv.info                  --------------------------
	.section	.nv.info,"",@"SHT_CUDA_INFO"
	.align	4


	//----- nvinfo : EIATTR_REGCOUNT
	.align		4
        /*0000*/ 	.byte	0x04, 0x2f
        /*0002*/ 	.short	(.L_1 - .L_0)
	.align		4
.L_0:
        /*0004*/ 	.word	index@(_Z22RowWiseScanSingleBlockPKiPii)
        /*0008*/ 	.word	0x0000000e


	//----- nvinfo : EIATTR_FRAME_SIZE
	.align		4
.L_1:
        /*000c*/ 	.byte	0x04, 0x11
        /*000e*/ 	.short	(.L_3 - .L_2)
	.align		4
.L_2:
        /*0010*/ 	.word	index@(_Z22RowWiseScanSingleBlockPKiPii)
        /*0014*/ 	.word	0x00000000


	//----- nvinfo : EIATTR_MIN_STACK_SIZE
	.align		4
.L_3:
        /*0018*/ 	.byte	0x04, 0x12
        /*001a*/ 	.short	(.L_5 - .L_4)
	.align		4
.L_4:
        /*001c*/ 	.word	index@(_Z22RowWiseScanSingleBlockPKiPii)
        /*0020*/ 	.word	0x00000000
.L_5:


//--------------------- .nv.compat                --------------------------
	.section	.nv.compat,"",@"SHT_CUDA_COMPAT_INFO"
	.align	4
        /*0000*/ 	.byte	0x02, 0x09, 0x00, 0x00, 0x02, 0x02, 0x01, 0x00, 0x02, 0x05, 0x05, 0x00, 0x03, 0x07, 0x01, 0x01
        /*0010*/ 	.byte	0x02, 0x03, 0x00, 0x00, 0x02, 0x06, 0x01, 0x00, 0x04, 0x0b, 0x08, 0x00, 0x09, 0x00, 0x00, 0x00
        /*0020*/ 	.byte	0x00, 0x00, 0x00, 0x00


//--------------------- .nv.info._Z22RowWiseScanSingleBlockPKiPii --------------------------
	.section	.nv.info._Z22RowWiseScanSingleBlockPKiPii,"",@"SHT_CUDA_INFO"
	.sectionflags	@""
	.align	4


	//----- nvinfo : EIATTR_CUDA_API_VERSION
	.align		4
        /*0000*/ 	.byte	0x04, 0x37
        /*0002*/ 	.short	(.L_7 - .L_6)
.L_6:
        /*0004*/ 	.word	0x00000082


	//----- nvinfo : EIATTR_KPARAM_INFO
	.align		4
.L_7:
        /*0008*/ 	.byte	0x04, 0x17
        /*000a*/ 	.short	(.L_9 - .L_8)
.L_8:
        /*000c*/ 	.word	0x00000000
        /*0010*/ 	.short	0x0002
        /*0012*/ 	.short	0x0010
        /*0014*/ 	.byte	0x00, 0xf0, 0x11, 0x00


	//----- nvinfo : EIATTR_KPARAM_INFO
	.align		4
.L_9:
        /*0018*/ 	.byte	0x04, 0x17
        /*001a*/ 	.short	(.L_11 - .L_10)
.L_10:
        /*001c*/ 	.word	0x00000000
        /*0020*/ 	.short	0x0001
        /*0022*/ 	.short	0x0008
        /*0024*/ 	.byte	0x00, 0xf5, 0x21, 0x00


	//----- nvinfo : EIATTR_KPARAM_INFO
	.align		4
.L_11:
        /*0028*/ 	.byte	0x04, 0x17
        /*002a*/ 	.short	(.L_13 - .L_12)
.L_12:
        /*002c*/ 	.word	0x00000000
        /*0030*/ 	.short	0x0000
        /*0032*/ 	.short	0x0000
        /*0034*/ 	.byte	0x00, 0xf5, 0x21, 0x00


	//----- nvinfo : EIATTR_SPARSE_MMA_MASK
	.align		4
.L_13:
        /*0038*/ 	.byte	0x03, 0x50
        /*003a*/ 	.short	0x0000


	//----- nvinfo : EIATTR_MAXREG_COUNT
	.align		4
        /*003c*/ 	.byte	0x03, 0x1b
        /*003e*/ 	.short	0x00ff


	//----- nvinfo : EIATTR_NUM_BARRIERS
	.align		4
        /*0040*/ 	.byte	0x02, 0x4c
        /*0042*/ 	.byte	0x01
	.zero		1


	//----- nvinfo : EIATTR_MERCURY_ISA_VERSION
	.align		4
        /*0044*/ 	.byte	0x03, 0x5f
        /*0046*/ 	.short	0x0101


	//----- nvinfo : EIATTR_VRC_CTA_INIT_COUNT
	.align		4
        /*0048*/ 	.byte	0x02, 0x4a
	.zero		1
	.zero		1


	//----- nvinfo : EIATTR_EXIT_INSTR_OFFSETS
	.align		4
        /*004c*/ 	.byte	0x04, 0x1c
        /*004e*/ 	.short	(.L_15 - .L_14)


	//   ....[0]....
.L_14:
        /*0050*/ 	.word	0x00000040


	//   ....[1]....
        /*0054*/ 	.word	0x00000270


	//   ....[2]....
        /*0058*/ 	.word	0x000002c0


	//----- nvinfo : EIATTR_CBANK_PARAM_SIZE
	.align		4
.L_15:
        /*005c*/ 	.byte	0x03, 0x19
        /*005e*/ 	.short	0x0014


	//----- nvinfo : EIATTR_PARAM_CBANK
	.align		4
        /*0060*/ 	.byte	0x04, 0x0a
        /*0062*/ 	.short	(.L_17 - .L_16)
	.align		4
.L_16:
        /*0064*/ 	.word	index@(.nv.constant0._Z22RowWiseScanSingleBlockPKiPii)
        /*0068*/ 	.short	0x0380
        /*006a*/ 	.short	0x0014


	//----- nvinfo : EIATTR_SW_WAR
	.align		4
.L_17:
        /*006c*/ 	.byte	0x04, 0x36
        /*006e*/ 	.short	(.L_19 - .L_18)
.L_18:
        /*0070*/ 	.word	0x00000008
.L_19:


//--------------------- .nv.callgraph             --------------------------
	.section	.nv.callgraph,"",@"SHT_CUDA_CALLGRAPH"
	.align	4
	.sectionentsize	8
	.align		4
        /*0000*/ 	.word	0x00000000
	.align		4
        /*0004*/ 	.word	0xffffffff
	.align		4
        /*0008*/ 	.word	0x00000000
	.align		4
        /*000c*/ 	.word	0xfffffffe
	.align		4
        /*0010*/ 	.word	0x00000000
	.align		4
        /*0014*/ 	.word	0xfffffffd
	.align		4
        /*0018*/ 	.word	0x00000000
	.align		4
        /*001c*/ 	.word	0xfffffffc


//--------------------- .text._Z22RowWiseScanSingleBlockPKiPii --------------------------
	.section	.text._Z22RowWiseScanSingleBlockPKiPii,"ax",@progbits
	.align	128
        .global         _Z22RowWiseScanSingleBlockPKiPii
        .type           _Z22RowWiseScanSingleBlockPKiPii,@function
        .size           _Z22RowWiseScanSingleBlockPKiPii,(.L_x_3 - _Z22RowWiseScanSingleBlockPKiPii)
        .other          _Z22RowWiseScanSingleBlockPKiPii,@"STO_CUDA_ENTRY STV_DEFAULT"
_Z22RowWiseScanSingleBlockPKiPii:
.text._Z22RowWiseScanSingleBlockPKiPii:
[----:B------:R-:W-:Y:S01]  /*0000*/  LDC R1, c[0x0][0x37c] ;  /* 0x0000df00ff017b82 */ /* 0x000fe20000000800 */
[----:B------:R-:W0:Y:S01]  /*0010*/  S2R R6, SR_TID.X ;  /* 0x0000000000067919 */ /* 0x000e220000002100 */
[----:B------:R-:W0:Y:S02]  /*0020*/  LDCU UR8, c[0x0][0x390] ;  /* 0x00007200ff0877ac */ /* 0x000e240008000800 */
[----:B0-----:R-:W-:-:S13]  /*0030*/  ISETP.GE.AND P0, PT, R6, UR8, PT ;  /* 0x0000000806007c0c */ /* 0x001fda000bf06270 */
[----:B------:R-:W-:Y:S05]  /*0040*/  @P0 EXIT ;  /* 0x000000000000094d */ /* 0x000fea0003800000 */
[----:B------:R-:W0:Y:S01]  /*0050*/  S2R R7, SR_CTAID.X ;  /* 0x0000000000077919 */ /* 0x000e220000002500 */
[----:B------:R-:W1:Y:S01]  /*0060*/  LDC.64 R2, c[0x0][0x380] ;  /* 0x0000e000ff027b82 */ /* 0x000e620000000a00 */
[----:B------:R-:W2:Y:S01]  /*0070*/  LDCU.64 UR6, c[0x0][0x358] ;  /* 0x00006b00ff0677ac */ /* 0x000ea20008000a00 */
[----:B0-----:R-:W-:-:S04]  /*0080*/  IMAD R7, R7, UR8, RZ ;  /* 0x0000000807077c24 */ /* 0x001fc8000f8e02ff */
[----:B------:R-:W-:-:S04]  /*0090*/  IMAD.IADD R9, R7, 0x1, R6 ;  /* 0x0000000107097824 */ /* 0x000fc800078e0206 */
[----:B-1----:R-:W-:-:S06]  /*00a0*/  IMAD.WIDE.U32 R2, R9, 0x4, R2 ;  /* 0x0000000409027825 */ /* 0x002fcc00078e0002 */
[----:B--2---:R-:W2:Y:S01]  /*00b0*/  LDG.E.CONSTANT R2, desc[UR6][R2.64] ;  /* 0x0000000602027981 */ /* 0x004ea2000c1e9900 */
[----:B------:R-:W0:Y:S01]  /*00c0*/  S2UR UR5, SR_CgaCtaId ;  /* 0x00000000000579c3 */ /* 0x000e220000008800 */
[----:B------:R-:W-:Y:S01]  /*00d0*/  ISETP.NE.AND P1, PT, R6, RZ, PT ;  /* 0x000000ff0600720c */ /* 0x000fe20003f25270 */
[----:B------:R-:W-:Y:S01]  /*00e0*/  UMOV UR4, 0x400 ;  /* 0x0000040000047882 */ /* 0x000fe20000000000 */
[----:B------:R-:W-:-:S11]  /*00f0*/  UISETP.GE.U32.AND UP0, UPT, UR8, 0x2, UPT ;  /* 0x000000020800788c */ /* 0x000fd6000bf06070 */
[----:B------:R-:W1:Y:S01]  /*0100*/  @!P1 LDC.64 R4, c[0x0][0x388] ;  /* 0x0000e200ff049b82 */ /* 0x000e620000000a00 */
[----:B0-----:R-:W-:-:S06]  /*0110*/  ULEA UR4, UR5, UR4, 0x18 ;  /* 0x0000000405047291 */ /* 0x001fcc000f8ec0ff */
[----:B------:R-:W-:Y:S01]  /*0120*/  LEA R11, R6, UR4, 0x2 ;  /* 0x00000004060b7c11 */ /* 0x000fe2000f8e10ff */
[----:B-1----:R-:W-:-:S04]  /*0130*/  @!P1 IMAD.WIDE.U32 R4, R7, 0x4, R4 ;  /* 0x0000000407049825 */ /* 0x002fc800078e0004 */
[----:B--2---:R0:W-:Y:S01]  /*0140*/  STS [R11], R2 ;  /* 0x000000020b007388 */ /* 0x0041e20000000800 */
[----:B------:R-:W-:Y:S06]  /*0150*/  BAR.SYNC.DEFER_BLOCKING 0x0 ;  /* 0x0000000000007b1d */ /* 0x000fec0000010000 */
[----:B------:R-:W-:Y:S05]  /*0160*/  BRA.U !UP0, `(.L_x_0) ;  /* 0x00000001083c7547 */ /* 0x000fea000b800000 */
[----:B------:R-:W1:Y:S01]  /*0170*/  LDCU UR8, c[0x0][0x390] ;  /* 0x00007200ff0877ac */ /* 0x000e620008000800 */
[----:B------:R-:W-:-:S05]  /*0180*/  UMOV UR5, 0x1 ;  /* 0x0000000100057882 */ /* 0x000fca0000000000 */
.L_x_1:
[----:B------:R-:W-:Y:S01]  /*0190*/  ISETP.GE.U32.AND P0, PT, R6, UR5, PT ;  /* 0x0000000506007c0c */ /* 0x000fe2000bf06070 */
[----:B--2---:R-:W-:-:S12]  /*01a0*/  HFMA2 R0, -RZ, RZ, 0, 0 ;  /* 0x00000000ff007431 */ /* 0x004fd800000001ff */
[----:B0-----:R-:W-:Y:S01]  /*01b0*/  @P0 VIADD R2, R6, -UR5 ;  /* 0x8000000506020c36 */ /* 0x001fe20008000000 */
[----:B------:R-:W-:-:S04]  /*01c0*/  USHF.L.U32 UR5, UR5, 0x1, URZ ;  /* 0x0000000105057899 */ /* 0x000fc800080006ff */
[----:B------:R-:W-:Y:S01]  /*01d0*/  @P0 LEA R2, R2, UR4, 0x2 ;  /* 0x0000000402020c11 */ /* 0x000fe2000f8e10ff */
[----:B-1----:R-:W-:-:S04]  /*01e0*/  UISETP.GE.AND UP0, UPT, UR5, UR8, UPT ;  /* 0x000000080500728c */ /* 0x002fc8000bf06270 */
[----:B------:R-:W-:Y:S01]  /*01f0*/  @P0 LDS R0, [R2] ;  /* 0x0000000002000984 */ /* 0x000fe20000000800 */
[----:B------:R-:W-:Y:S06]  /*0200*/  BAR.SYNC.DEFER_BLOCKING 0x0 ;  /* 0x0000000000007b1d */ /* 0x000fec0000010000 */
[----:B------:R-:W0:Y:S02]  /*0210*/  LDS R3, [R11] ;  /* 0x000000000b037984 */ /* 0x000e240000000800 */
[----:B0-----:R-:W-:-:S05]  /*0220*/  IADD3 R0, PT, PT, R3, R0, RZ ;  /* 0x0000000003007210 */ /* 0x001fca0007ffe0ff */
[----:B------:R2:W-:Y:S01]  /*0230*/  STS [R11], R0 ;  /* 0x000000000b007388 */ /* 0x0005e20000000800 */
[----:B------:R-:W-:Y:S06]  /*0240*/  BAR.SYNC.DEFER_BLOCKING 0x0 ;  /* 0x0000000000007b1d */ /* 0x000fec0000010000 */
[----:B------:R-:W-:Y:S05]  /*0250*/  BRA.U !UP0, `(.L_x_1) ;  /* 0xfffffffd08cc7547 */ /* 0x000fea000b83ffff */
.L_x_0:
[----:B------:R1:W-:Y:S01]  /*0260*/  @!P1 STG.E desc[UR6][R4.64], RZ ;  /* 0x000000ff04009986 */ /* 0x0003e2000c101906 */
[----:B------:R-:W-:Y:S05]  /*0270*/  @!P1 EXIT ;  /* 0x000000000000994d */ /* 0x000fea0003800000 */
[----:B0-2---:R-:W0:Y:S01]  /*0280*/  LDS R11, [R11+-0x4] ;  /* 0xfffffc000b0b7984 */ /* 0x005e220000000800 */
[----:B------:R-:W2:Y:S02]  /*0290*/  LDC.64 R2, c[0x0][0x388] ;  /* 0x0000e200ff027b82 */ /* 0x000ea40000000a00 */
[----:B--2---:R-:W-:-:S05]  /*02a0*/  IMAD.WIDE.U32 R2, R9, 0x4, R2 ;  /* 0x0000000409027825 */ /* 0x004fca00078e0002 */
[----:B0-----:R-:W-:Y:S01]  /*02b0*/  STG.E desc[UR6][R2.64], R11 ;  /* 0x0000000b02007986 */ /* 0x001fe2000c101906 */
[----:B------:R-:W-:Y:S05]  /*02c0*/  EXIT ;  /* 0x000000000000794d */ /* 0x000fea0003800000 */
.L_x_2:
[----:B------:R-:W-:-:S00]  /*02d0*/  BRA `(.L_x_2) ;  /* 0xfffffffc00fc7947 */ /* 0x000fc0000383ffff */
[----:B------:R-:W-:-:S00]  /*02e0*/  NOP ;  /* 0x0000000000007918 */ /* 0x000fc00000000000 */
        /* <DEDUP_REMOVED lines=9> */
.L_x_3:


//--------------------- .nv.shared._Z22RowWiseScanSingleBlockPKiPii --------------------------
	.section	.nv.shared._Z22RowWiseScanSingleBlockPKiPii,"aw",@nobits
	.sectionflags	@""
	.align	16
	.zero		1024


//--------------------- .nv.shared.reserved.0     --------------------------
	.section	.nv.shared.reserved.0,"aw",@nobits
	.weak		__nv_reservedSMEM_offset_0_alias
	.size		__nv_reservedSMEM_offset_0_alias, 0, 64
	.other		__nv_reservedSMEM_offset_0_alias,@"STO_CUDA_RESERVED_SHARED STV_DEFAULT"
__nv_reservedSMEM_offset_0_alias:
	.zero		0
	.zero		64


//--------------------- .nv.constant0._Z22RowWiseScanSingleBlockPKiPii --------------------------
	.section	.nv.constant0._Z22RowWiseScanSingleBlockPKiPii,"a",@progbits
	.sectionflags	@""
	.align	4
.nv.constant0._Z22RowWiseScanSingleBlockPKiPii:
	.zero		916


//--------------------- SYMBOLS --------------------------

	.type		.nv.reservedSmem.offset0,@object
	.size		.nv.reservedSmem.offset0,0x4
	.type		.nv.reservedSmem.cap,@object
	.size		.nv.reservedSmem.cap,0x4
